//
// Generated by NVIDIA NVVM Compiler
//
// Compiler Build ID: CL-36424714
// Cuda compilation tools, release 13.0, V13.0.88
// Based on NVVM 20.0.0
//

.version 9.0
.target sm_100
.address_size 64

	// .globl	_Z3avgPfS_ii

.visible .entry _Z3avgPfS_ii(
	.param .u64 .ptr .align 1 _Z3avgPfS_ii_param_0,
	.param .u64 .ptr .align 1 _Z3avgPfS_ii_param_1,
	.param .u32 _Z3avgPfS_ii_param_2,
	.param .u32 _Z3avgPfS_ii_param_3
)
{
	.reg .pred 	%p<11>;
	.reg .b32 	%r<108>;
	.reg .b32 	%f<83>;
	.reg .b64 	%rd<125>;

	ld.param.u64 	%rd4, [_Z3avgPfS_ii_param_0];
	ld.param.u32 	%r67, [_Z3avgPfS_ii_param_2];
	ld.param.u32 	%r68, [_Z3avgPfS_ii_param_3];
	cvta.to.global.u64 	%rd1, %rd4;
	mov.u32 	%r69, %ctaid.x;
	mov.u32 	%r70, %ntid.x;
	mov.u32 	%r71, %tid.x;
	mad.lo.s32 	%r1, %r69, %r70, %r71;
	setp.ge.s32 	%p1, %r1, %r67;
	@%p1 bra 	$L__BB0_15;
	setp.lt.s32 	%p2, %r68, 1;
	mov.f32 	%f82, 0f00000000;
	@%p2 bra 	$L__BB0_14;
	cvt.s64.s32 	%rd2, %r1;
	and.b32  	%r2, %r68, 15;
	setp.lt.u32 	%p3, %r68, 16;
	mov.f32 	%f82, 0f00000000;
	mov.b32 	%r104, 0;
	@%p3 bra 	$L__BB0_5;
	and.b32  	%r104, %r68, 2147483632;
	neg.s32 	%r102, %r104;
	shl.b32 	%r5, %r67, 4;
	shl.b32 	%r100, %r67, 1;
	mul.lo.s32 	%r99, %r67, 3;
	shl.b32 	%r98, %r67, 2;
	mul.lo.s32 	%r97, %r67, 5;
	mul.lo.s32 	%r96, %r67, 6;
	mul.lo.s32 	%r95, %r67, 7;
	shl.b32 	%r94, %r67, 3;
	mul.lo.s32 	%r93, %r67, 9;
	mul.lo.s32 	%r92, %r67, 10;
	mul.lo.s32 	%r91, %r67, 11;
	mul.lo.s32 	%r90, %r67, 12;
	mul.lo.s32 	%r89, %r67, 13;
	mul.lo.s32 	%r88, %r67, 14;
	mul.lo.s32 	%r87, %r67, 15;
	mov.f32 	%f82, 0f00000000;
	mov.b32 	%r86, 0;
	mov.u32 	%r101, %r67;
$L__BB0_4:
	.pragma "nounroll";
	cvt.s64.s32 	%rd5, %r86;
	add.s64 	%rd6, %rd5, %rd2;
	shl.b64 	%rd7, %rd6, 2;
	add.s64 	%rd8, %rd1, %rd7;
	ld.global.f32 	%f18, [%rd8];
	add.f32 	%f19, %f82, %f18;
	cvt.s64.s32 	%rd9, %r101;
	add.s64 	%rd10, %rd9, %rd2;
	shl.b64 	%rd11, %rd10, 2;
	add.s64 	%rd12, %rd1, %rd11;
	ld.global.f32 	%f20, [%rd12];
	add.f32 	%f21, %f19, %f20;
	cvt.s64.s32 	%rd13, %r100;
	add.s64 	%rd14, %rd13, %rd2;
	shl.b64 	%rd15, %rd14, 2;
	add.s64 	%rd16, %rd1, %rd15;
	ld.global.f32 	%f22, [%rd16];
	add.f32 	%f23, %f21, %f22;
	cvt.s64.s32 	%rd17, %r99;
	add.s64 	%rd18, %rd17, %rd2;
	shl.b64 	%rd19, %rd18, 2;
	add.s64 	%rd20, %rd1, %rd19;
	ld.global.f32 	%f24, [%rd20];
	add.f32 	%f25, %f23, %f24;
	cvt.s64.s32 	%rd21, %r98;
	add.s64 	%rd22, %rd21, %rd2;
	shl.b64 	%rd23, %rd22, 2;
	add.s64 	%rd24, %rd1, %rd23;
	ld.global.f32 	%f26, [%rd24];
	add.f32 	%f27, %f25, %f26;
	cvt.s64.s32 	%rd25, %r97;
	add.s64 	%rd26, %rd25, %rd2;
	shl.b64 	%rd27, %rd26, 2;
	add.s64 	%rd28, %rd1, %rd27;
	ld.global.f32 	%f28, [%rd28];
	add.f32 	%f29, %f27, %f28;
	cvt.s64.s32 	%rd29, %r96;
	add.s64 	%rd30, %rd29, %rd2;
	shl.b64 	%rd31, %rd30, 2;
	add.s64 	%rd32, %rd1, %rd31;
	ld.global.f32 	%f30, [%rd32];
	add.f32 	%f31, %f29, %f30;
	cvt.s64.s32 	%rd33, %r95;
	add.s64 	%rd34, %rd33, %rd2;
	shl.b64 	%rd35, %rd34, 2;
	add.s64 	%rd36, %rd1, %rd35;
	ld.global.f32 	%f32, [%rd36];
	add.f32 	%f33, %f31, %f32;
	cvt.s64.s32 	%rd37, %r94;
	add.s64 	%rd38, %rd37, %rd2;
	shl.b64 	%rd39, %rd38, 2;
	add.s64 	%rd40, %rd1, %rd39;
	ld.global.f32 	%f34, [%rd40];
	add.f32 	%f35, %f33, %f34;
	cvt.s64.s32 	%rd41, %r93;
	add.s64 	%rd42, %rd41, %rd2;
	shl.b64 	%rd43, %rd42, 2;
	add.s64 	%rd44, %rd1, %rd43;
	ld.global.f32 	%f36, [%rd44];
	add.f32 	%f37, %f35, %f36;
	cvt.s64.s32 	%rd45, %r92;
	add.s64 	%rd46, %rd45, %rd2;
	shl.b64 	%rd47, %rd46, 2;
	add.s64 	%rd48, %rd1, %rd47;
	ld.global.f32 	%f38, [%rd48];
	add.f32 	%f39, %f37, %f38;
	cvt.s64.s32 	%rd49, %r91;
	add.s64 	%rd50, %rd49, %rd2;
	shl.b64 	%rd51, %rd50, 2;
	add.s64 	%rd52, %rd1, %rd51;
	ld.global.f32 	%f40, [%rd52];
	add.f32 	%f41, %f39, %f40;
	cvt.s64.s32 	%rd53, %r90;
	add.s64 	%rd54, %rd53, %rd2;
	shl.b64 	%rd55, %rd54, 2;
	add.s64 	%rd56, %rd1, %rd55;
	ld.global.f32 	%f42, [%rd56];
	add.f32 	%f43, %f41, %f42;
	cvt.s64.s32 	%rd57, %r89;
	add.s64 	%rd58, %rd57, %rd2;
	shl.b64 	%rd59, %rd58, 2;
	add.s64 	%rd60, %rd1, %rd59;
	ld.global.f32 	%f44, [%rd60];
	add.f32 	%f45, %f43, %f44;
	cvt.s64.s32 	%rd61, %r88;
	add.s64 	%rd62, %rd61, %rd2;
	shl.b64 	%rd63, %rd62, 2;
	add.s64 	%rd64, %rd1, %rd63;
	ld.global.f32 	%f46, [%rd64];
	add.f32 	%f47, %f45, %f46;
	cvt.s64.s32 	%rd65, %r87;
	add.s64 	%rd66, %rd65, %rd2;
	shl.b64 	%rd67, %rd66, 2;
	add.s64 	%rd68, %rd1, %rd67;
	ld.global.f32 	%f48, [%rd68];
	add.f32 	%f82, %f47, %f48;
	add.s32 	%r102, %r102, 16;
	add.s32 	%r101, %r101, %r5;
	add.s32 	%r100, %r100, %r5;
	add.s32 	%r99, %r99, %r5;
	add.s32 	%r98, %r98, %r5;
	add.s32 	%r97, %r97, %r5;
	add.s32 	%r96, %r96, %r5;
	add.s32 	%r95, %r95, %r5;
	add.s32 	%r94, %r94, %r5;
	add.s32 	%r93, %r93, %r5;
	add.s32 	%r92, %r92, %r5;
	add.s32 	%r91, %r91, %r5;
	add.s32 	%r90, %r90, %r5;
	add.s32 	%r89, %r89, %r5;
	add.s32 	%r88, %r88, %r5;
	add.s32 	%r87, %r87, %r5;
	add.s32 	%r86, %r86, %r5;
	setp.ne.s32 	%p4, %r102, 0;
	@%p4 bra 	$L__BB0_4;
$L__BB0_5:
	setp.eq.s32 	%p5, %r2, 0;
	@%p5 bra 	$L__BB0_14;
	and.b32  	%r55, %r68, 7;
	setp.lt.u32 	%p6, %r2, 8;
	@%p6 bra 	$L__BB0_8;
	mul.lo.s32 	%r74, %r104, %r67;
	cvt.s64.s32 	%rd69, %r74;
	add.s64 	%rd70, %rd69, %rd2;
	shl.b64 	%rd71, %rd70, 2;
	add.s64 	%rd72, %rd1, %rd71;
	ld.global.f32 	%f50, [%rd72];
	add.f32 	%f51, %f82, %f50;
	add.s32 	%r75, %r74, %r67;
	cvt.s64.s32 	%rd73, %r75;
	add.s64 	%rd74, %rd73, %rd2;
	shl.b64 	%rd75, %rd74, 2;
	add.s64 	%rd76, %rd1, %rd75;
	ld.global.f32 	%f52, [%rd76];
	add.f32 	%f53, %f51, %f52;
	add.s32 	%r76, %r75, %r67;
	cvt.s64.s32 	%rd77, %r76;
	add.s64 	%rd78, %rd77, %rd2;
	shl.b64 	%rd79, %rd78, 2;
	add.s64 	%rd80, %rd1, %rd79;
	ld.global.f32 	%f54, [%rd80];
	add.f32 	%f55, %f53, %f54;
	add.s32 	%r77, %r76, %r67;
	cvt.s64.s32 	%rd81, %r77;
	add.s64 	%rd82, %rd81, %rd2;
	shl.b64 	%rd83, %rd82, 2;
	add.s64 	%rd84, %rd1, %rd83;
	ld.global.f32 	%f56, [%rd84];
	add.f32 	%f57, %f55, %f56;
	add.s32 	%r78, %r77, %r67;
	cvt.s64.s32 	%rd85, %r78;
	add.s64 	%rd86, %rd85, %rd2;
	shl.b64 	%rd87, %rd86, 2;
	add.s64 	%rd88, %rd1, %rd87;
	ld.global.f32 	%f58, [%rd88];
	add.f32 	%f59, %f57, %f58;
	add.s32 	%r79, %r78, %r67;
	cvt.s64.s32 	%rd89, %r79;
	add.s64 	%rd90, %rd89, %rd2;
	shl.b64 	%rd91, %rd90, 2;
	add.s64 	%rd92, %rd1, %rd91;
	ld.global.f32 	%f60, [%rd92];
	add.f32 	%f61, %f59, %f60;
	add.s32 	%r80, %r79, %r67;
	cvt.s64.s32 	%rd93, %r80;
	add.s64 	%rd94, %rd93, %rd2;
	shl.b64 	%rd95, %rd94, 2;
	add.s64 	%rd96, %rd1, %rd95;
	ld.global.f32 	%f62, [%rd96];
	add.f32 	%f63, %f61, %f62;
	add.s32 	%r81, %r80, %r67;
	cvt.s64.s32 	%rd97, %r81;
	add.s64 	%rd98, %rd97, %rd2;
	shl.b64 	%rd99, %rd98, 2;
	add.s64 	%rd100, %rd1, %rd99;
	ld.global.f32 	%f64, [%rd100];
	add.f32 	%f82, %f63, %f64;
	add.s32 	%r104, %r104, 8;
$L__BB0_8:
	setp.eq.s32 	%p7, %r55, 0;
	@%p7 bra 	$L__BB0_14;
	and.b32  	%r58, %r68, 3;
	setp.lt.u32 	%p8, %r55, 4;
	@%p8 bra 	$L__BB0_11;
	mul.lo.s32 	%r82, %r104, %r67;
	cvt.s64.s32 	%rd101, %r82;
	add.s64 	%rd102, %rd101, %rd2;
	shl.b64 	%rd103, %rd102, 2;
	add.s64 	%rd104, %rd1, %rd103;
	ld.global.f32 	%f66, [%rd104];
	add.f32 	%f67, %f82, %f66;
	add.s32 	%r83, %r82, %r67;
	cvt.s64.s32 	%rd105, %r83;
	add.s64 	%rd106, %rd105, %rd2;
	shl.b64 	%rd107, %rd106, 2;
	add.s64 	%rd108, %rd1, %rd107;
	ld.global.f32 	%f68, [%rd108];
	add.f32 	%f69, %f67, %f68;
	add.s32 	%r84, %r83, %r67;
	cvt.s64.s32 	%rd109, %r84;
	add.s64 	%rd110, %rd109, %rd2;
	shl.b64 	%rd111, %rd110, 2;
	add.s64 	%rd112, %rd1, %rd111;
	ld.global.f32 	%f70, [%rd112];
	add.f32 	%f71, %f69, %f70;
	add.s32 	%r85, %r84, %r67;
	cvt.s64.s32 	%rd113, %r85;
	add.s64 	%rd114, %rd113, %rd2;
	shl.b64 	%rd115, %rd114, 2;
	add.s64 	%rd116, %rd1, %rd115;
	ld.global.f32 	%f72, [%rd116];
	add.f32 	%f82, %f71, %f72;
	add.s32 	%r104, %r104, 4;
$L__BB0_11:
	setp.eq.s32 	%p9, %r58, 0;
	@%p9 bra 	$L__BB0_14;
	mul.lo.s32 	%r107, %r104, %r67;
	neg.s32 	%r106, %r58;
$L__BB0_13:
	.pragma "nounroll";
	cvt.s64.s32 	%rd117, %r107;
	add.s64 	%rd118, %rd117, %rd2;
	shl.b64 	%rd119, %rd118, 2;
	add.s64 	%rd120, %rd1, %rd119;
	ld.global.f32 	%f73, [%rd120];
	add.f32 	%f82, %f82, %f73;
	add.s32 	%r107, %r107, %r67;
	add.s32 	%r106, %r106, 1;
	setp.ne.s32 	%p10, %r106, 0;
	@%p10 bra 	$L__BB0_13;
$L__BB0_14:
	ld.param.u64 	%rd124, [_Z3avgPfS_ii_param_1];
	cvta.to.global.u64 	%rd121, %rd124;
	mul.wide.s32 	%rd122, %r1, 4;
	add.s64 	%rd123, %rd121, %rd122;
	st.global.f32 	[%rd123], %f82;
$L__BB0_15:
	ret;

}


// ===== COMPILED SASS (sm_100) =====

	.target	sm_100

	.elftype	@"ET_EXEC"


//--------------------- .note.nv.tkinfo           --------------------------
	.section	.note.nv.tkinfo,"",@"SHT_NOTE"
	.sectionflags	@"SHF_NOTE_NV_TKINFO"
	.tkinfo
        /*0018*/ 	.word	0x00000002
        /*0030*/ 	.string	""
        /*0030*/ 	.string	"ptxas"
        /*0030*/ 	.string	"Cuda compilation tools, release 13.0, V13.0.88"
        /*0030*/ 	.string	"Build cuda_13.0.r13.0/compiler.36424714_0"
        /*0030*/ 	.string	"-arch sm_100 -m 64 "



//--------------------- .note.nv.cuinfo           --------------------------
	.section	.note.nv.cuinfo,"",@"SHT_NOTE"
	.sectionflags	@"SHF_NOTE_NV_CUINFO"
        /*0018*/ 	.short	0x0002
        /*001a*/ 	.short	0x0064
        /*001c*/ 	.short	0x0082
	.zero		2


//--------------------- .nv.info                  --------------------------
	.section	.nv.info,"",@"SHT_CUDA_INFO"
	.align	4


	//----- nvinfo : EIATTR_REGCOUNT
	.align		4
        /*0000*/ 	.byte	0x04, 0x2f
        /*0002*/ 	.short	(.L_1 - .L_0)
	.align		4
.L_0:
        /*0004*/ 	.word	index@(_Z3avgPfS_ii)
        /*0008*/ 	.word	0x00000020


	//----- nvinfo : EIATTR_FRAME_SIZE
	.align		4
.L_1:
        /*000c*/ 	.byte	0x04, 0x11
        /*000e*/ 	.short	(.L_3 - .L_2)
	.align		4
.L_2:
        /*0010*/ 	.word	index@(_Z3avgPfS_ii)
        /*0014*/ 	.word	0x00000000


	//----- nvinfo : EIATTR_MIN_STACK_SIZE
	.align		4
.L_3:
        /*0018*/ 	.byte	0x04, 0x12
        /*001a*/ 	.short	(.L_5 - .L_4)
	.align		4
.L_4:
        /*001c*/ 	.word	index@(_Z3avgPfS_ii)
        /*0020*/ 	.word	0x00000000
.L_5:


//--------------------- .nv.compat                --------------------------
	.section	.nv.compat,"",@"SHT_CUDA_COMPAT_INFO"
	.align	4
        /*0000*/ 	.byte	0x02, 0x09, 0x00, 0x00, 0x02, 0x02, 0x01, 0x00, 0x02, 0x05, 0x05, 0x00, 0x03, 0x07, 0x01, 0x01
        /*0010*/ 	.byte	0x02, 0x03, 0x00, 0x00, 0x02, 0x06, 0x01, 0x00, 0x04, 0x0b, 0x08, 0x00, 0x09, 0x00, 0x00, 0x00
        /*0020*/ 	.byte	0x00, 0x00, 0x00, 0x00


//--------------------- .nv.info._Z3avgPfS_ii     --------------------------
	.section	.nv.info._Z3avgPfS_ii,"",@"SHT_CUDA_INFO"
	.sectionflags	@""
	.align	4


	//----- nvinfo : EIATTR_CUDA_API_VERSION
	.align		4
        /*0000*/ 	.byte	0x04, 0x37
        /*0002*/ 	.short	(.L_7 - .L_6)
.L_6:
        /*0004*/ 	.word	0x00000082


	//----- nvinfo : EIATTR_KPARAM_INFO
	.align		4
.L_7:
        /*0008*/ 	.byte	0x04, 0x17
        /*000a*/ 	.short	(.L_9 - .L_8)
.L_8:
        /*000c*/ 	.word	0x00000000
        /*0010*/ 	.short	0x0003
        /*0012*/ 	.short	0x0014
        /*0014*/ 	.byte	0x00, 0xf0, 0x11, 0x00


	//----- nvinfo : EIATTR_KPARAM_INFO
	.align		4
.L_9:
        /*0018*/ 	.byte	0x04, 0x17
        /*001a*/ 	.short	(.L_11 - .L_10)
.L_10:
        /*001c*/ 	.word	0x00000000
        /*0020*/ 	.short	0x0002
        /*0022*/ 	.short	0x0010
        /*0024*/ 	.byte	0x00, 0xf0, 0x11, 0x00


	//----- nvinfo : EIATTR_KPARAM_INFO
	.align		4
.L_11:
        /*0028*/ 	.byte	0x04, 0x17
        /*002a*/ 	.short	(.L_13 - .L_12)
.L_12:
        /*002c*/ 	.word	0x00000000
        /*0030*/ 	.short	0x0001
        /*0032*/ 	.short	0x0008
        /*0034*/ 	.byte	0x00, 0xf5, 0x21, 0x00


	//----- nvinfo : EIATTR_KPARAM_INFO
	.align		4
.L_13:
        /*0038*/ 	.byte	0x04, 0x17
        /*003a*/ 	.short	(.L_15 - .L_14)
.L_14:
        /*003c*/ 	.word	0x00000000
        /*0040*/ 	.short	0x0000
        /*0042*/ 	.short	0x0000
        /*0044*/ 	.byte	0x00, 0xf5, 0x21, 0x00


	//----- nvinfo : EIATTR_SPARSE_MMA_MASK
	.align		4
.L_15:
        /*0048*/ 	.byte	0x03, 0x50
        /*004a*/ 	.short	0x0000


	//----- nvinfo : EIATTR_MAXREG_COUNT
	.align		4
        /*004c*/ 	.byte	0x03, 0x1b
        /*004e*/ 	.short	0x00ff


	//----- nvinfo : EIATTR_MERCURY_ISA_VERSION
	.align		4
        /*0050*/ 	.byte	0x03, 0x5f
        /*0052*/ 	.short	0x0101


	//----- nvinfo : EIATTR_VRC_CTA_INIT_COUNT
	.align		4
        /*0054*/ 	.byte	0x02, 0x4a
	.zero		1
	.zero		1


	//----- nvinfo : EIATTR_EXIT_INSTR_OFFSETS
	.align		4
        /*0058*/ 	.byte	0x04, 0x1c
        /*005a*/ 	.short	(.L_17 - .L_16)


	//   ....[0]....
.L_16:
        /*005c*/ 	.word	0x00000070


	//   ....[1]....
        /*0060*/ 	.word	0x000010e0


	//----- nvinfo : EIATTR_CBANK_PARAM_SIZE
	.align		4
.L_17:
        /*0064*/ 	.byte	0x03, 0x19
        /*0066*/ 	.short	0x0018


	//----- nvinfo : EIATTR_PARAM_CBANK
	.align		4
        /*0068*/ 	.byte	0x04, 0x0a
        /*006a*/ 	.short	(.L_19 - .L_18)
	.align		4
.L_18:
        /*006c*/ 	.word	index@(.nv.constant0._Z3avgPfS_ii)
        /*0070*/ 	.short	0x0380
        /*0072*/ 	.short	0x0018


	//----- nvinfo : EIATTR_SW_WAR
	.align		4
.L_19:
        /*0074*/ 	.byte	0x04, 0x36
        /*0076*/ 	.short	(.L_21 - .L_20)
.L_20:
        /*0078*/ 	.word	0x00000008
.L_21:


//--------------------- .nv.callgraph             --------------------------
	.section	.nv.callgraph,"",@"SHT_CUDA_CALLGRAPH"
	.align	4
	.sectionentsize	8
	.align		4
        /*0000*/ 	.word	0x00000000
	.align		4
        /*0004*/ 	.word	0xffffffff
	.align		4
        /*0008*/ 	.word	0x00000000
	.align		4
        /*000c*/ 	.word	0xfffffffe
	.align		4
        /*0010*/ 	.word	0x00000000
	.align		4
        /*0014*/ 	.word	0xfffffffd
	.align		4
        /*0018*/ 	.word	0x00000000
	.align		4
        /*001c*/ 	.word	0xfffffffc


//--------------------- .text._Z3avgPfS_ii        --------------------------
	.section	.text._Z3avgPfS_ii,"ax",@progbits
	.align	128
        .global         _Z3avgPfS_ii
        .type           _Z3avgPfS_ii,@function
        .size           _Z3avgPfS_ii,(.L_x_7 - _Z3avgPfS_ii)
        .other          _Z3avgPfS_ii,@"STO_CUDA_ENTRY STV_DEFAULT"
_Z3avgPfS_ii:
.text._Z3avgPfS_ii:
[----:B------:R-:W-:Y:S01]  /*0000*/  LDC R1, c[0x0][0x37c] ;  /* 0x0000df00ff017b82 */ /* 0x000fe20000000800 */
[----:B------:R-:W0:Y:S07]  /*0010*/  S2R R5, SR_TID.X ;  /* 0x0000000000057919 */ /* 0x000e2e0000002100 */
[----:B------:R-:W0:Y:S08]  /*0020*/  S2UR UR4, SR_CTAID.X ;  /* 0x00000000000479c3 */ /* 0x000e300000002500 */
[----:B------:R-:W0:Y:S08]  /*0030*/  LDC R0, c[0x0][0x360] ;  /* 0x0000d800ff007b82 */ /* 0x000e300000000800 */
[----:B------:R-:W1:Y:S01]  /*0040*/  LDC R3, c[0x0][0x390] ;  /* 0x0000e400ff037b82 */ /* 0x000e620000000800 */
[----:B0-----:R-:W-:-:S05]  /*0050*/  IMAD R0, R0, UR4, R5 ;  /* 0x0000000400007c24 */ /* 0x001fca000f8e0205 */
[----:B-1----:R-:W-:-:S13]  /*0060*/  ISETP.GE.AND P0, PT, R0, R3, PT ;  /* 0x000000030000720c */ /* 0x002fda0003f06270 */
[----:B------:R-:W-:Y:S05]  /*0070*/  @P0 EXIT ;  /* 0x000000000000094d */ /* 0x000fea0003800000 */
[----:B------:R-:W0:Y:S01]  /*0080*/  LDCU UR5, c[0x0][0x394] ;  /* 0x00007280ff0577ac */ /* 0x000e220008000800 */
[----:B------:R-:W-:Y:S01]  /*0090*/  IMAD.MOV.U32 R16, RZ, RZ, RZ ;  /* 0x000000ffff107224 */ /* 0x000fe200078e00ff */
[----:B------:R-:W1:Y:S01]  /*00a0*/  LDCU.64 UR8, c[0x0][0x358] ;  /* 0x00006b00ff0877ac */ /* 0x000e620008000a00 */
[----:B0-----:R-:W-:-:S09]  /*00b0*/  UISETP.GE.AND UP0, UPT, UR5, 0x1, UPT ;  /* 0x000000010500788c */ /* 0x001fd2000bf06270 */
[----:B-1----:R-:W-:Y:S05]  /*00c0*/  BRA.U !UP0, `(.L_x_0) ;  /* 0x0000000d08f87547 */ /* 0x002fea000b800000 */
[----:B------:R-:W-:Y:S01]  /*00d0*/  UISETP.GE.U32.AND UP1, UPT, UR5, 0x10, UPT ;  /* 0x000000100500788c */ /* 0x000fe2000bf26070 */
[----:B------:R-:W-:Y:S01]  /*00e0*/  SHF.R.S32.HI R2, RZ, 0x1f, R0 ;  /* 0x0000001fff027819 */ /* 0x000fe20000011400 */
[----:B------:R-:W-:Y:S01]  /*00f0*/  ULOP3.LUT UR7, UR5, 0xf, URZ, 0xc0, !UPT ;  /* 0x0000000f05077892 */ /* 0x000fe2000f8ec0ff */
[----:B------:R-:W-:Y:S01]  /*0100*/  IMAD.MOV.U32 R16, RZ, RZ, RZ ;  /* 0x000000ffff107224 */ /* 0x000fe200078e00ff */
[----:B------:R-:W-:Y:S02]  /*0110*/  UMOV UR4, URZ ;  /* 0x000000ff00047c82 */ /* 0x000fe40008000000 */
[----:B------:R-:W-:-:S03]  /*0120*/  UISETP.NE.AND UP0, UPT, UR7, URZ, UPT ;  /* 0x000000ff0700728c */ /* 0x000fc6000bf05270 */
[----:B------:R-:W-:Y:S08]  /*0130*/  BRA.U !UP1, `(.L_x_1) ;  /* 0x00000009091c7547 */ /* 0x000ff0000b800000 */
[----:B------:R-:W0:Y:S01]  /*0140*/  LDC R7, c[0x0][0x390] ;  /* 0x0000e400ff077b82 */ /* 0x000e220000000800 */
[----:B------:R-:W-:Y:S01]  /*0150*/  ULOP3.LUT UR4, UR5, 0x7ffffff0, URZ, 0xc0, !UPT ;  /* 0x7ffffff005047892 */ /* 0x000fe2000f8ec0ff */
[C---:B------:R-:W-:Y:S01]  /*0160*/  IMAD.SHL.U32 R5, R3.reuse, 0x2, RZ ;  /* 0x0000000203057824 */ /* 0x040fe200078e00ff */
[----:B------:R-:W1:Y:S01]  /*0170*/  LDCU.64 UR10, c[0x0][0x380] ;  /* 0x00007000ff0a77ac */ /* 0x000e620008000a00 */
[C---:B------:R-:W-:Y:S02]  /*0180*/  IMAD R9, R3.reuse, 0x3, RZ ;  /* 0x0000000303097824 */ /* 0x040fe400078e02ff */
[C---:B------:R-:W-:Y:S01]  /*0190*/  IMAD.SHL.U32 R11, R3.reuse, 0x4, RZ ;  /* 0x00000004030b7824 */ /* 0x040fe200078e00ff */
[----:B------:R-:W-:Y:S01]  /*01a0*/  UIADD3 UR6, UPT, UPT, -UR4, URZ, URZ ;  /* 0x000000ff04067290 */ /* 0x000fe2000fffe1ff */
[C---:B------:R-:W-:Y:S02]  /*01b0*/  IMAD R13, R3.reuse, 0x5, RZ ;  /* 0x00000005030d7824 */ /* 0x040fe400078e02ff */
[----:B------:R-:W-:-:S02]  /*01c0*/  IMAD R15, R3, 0x6, RZ ;  /* 0x00000006030f7824 */ /* 0x000fc400078e02ff */
[C---:B------:R-:W-:Y:S02]  /*01d0*/  IMAD R17, R3.reuse, 0x7, RZ ;  /* 0x0000000703117824 */ /* 0x040fe400078e02ff */
[C---:B------:R-:W-:Y:S02]  /*01e0*/  IMAD.SHL.U32 R19, R3.reuse, 0x8, RZ ;  /* 0x0000000803137824 */ /* 0x040fe400078e00ff */
[C---:B------:R-:W-:Y:S02]  /*01f0*/  IMAD R21, R3.reuse, 0x9, RZ ;  /* 0x0000000903157824 */ /* 0x040fe400078e02ff */
[C---:B------:R-:W-:Y:S02]  /*0200*/  IMAD R23, R3.reuse, 0xa, RZ ;  /* 0x0000000a03177824 */ /* 0x040fe400078e02ff */
[C---:B------:R-:W-:Y:S02]  /*0210*/  IMAD R4, R3.reuse, 0xb, RZ ;  /* 0x0000000b03047824 */ /* 0x040fe400078e02ff */
[----:B------:R-:W-:-:S02]  /*0220*/  IMAD R6, R3, 0xc, RZ ;  /* 0x0000000c03067824 */ /* 0x000fc400078e02ff */
[C---:B------:R-:W-:Y:S02]  /*0230*/  IMAD R8, R3.reuse, 0xd, RZ ;  /* 0x0000000d03087824 */ /* 0x040fe400078e02ff */
[C---:B------:R-:W-:Y:S02]  /*0240*/  IMAD R10, R3.reuse, 0xe, RZ ;  /* 0x0000000e030a7824 */ /* 0x040fe400078e02ff */
[----:B------:R-:W-:Y:S02]  /*0250*/  IMAD R12, R3, 0xf, RZ ;  /* 0x0000000f030c7824 */ /* 0x000fe400078e02ff */
[----:B------:R-:W-:Y:S02]  /*0260*/  IMAD.MOV.U32 R16, RZ, RZ, RZ ;  /* 0x000000ffff107224 */ /* 0x000fe400078e00ff */
[----:B-1----:R-:W-:-:S07]  /*0270*/  IMAD.MOV.U32 R14, RZ, RZ, RZ ;  /* 0x000000ffff0e7224 */ /* 0x002fce00078e00ff */
.L_x_2:
[----:B------:R-:W-:-:S04]  /*0280*/  IADD3 R18, P0, PT, R0, R14, RZ ;  /* 0x0000000e00127210 */ /* 0x000fc80007f1e0ff */
[----:B------:R-:W-:Y:S02]  /*0290*/  LEA.HI.X.SX32 R25, R14, R2, 0x1, P0 ;  /* 0x000000020e197211 */ /* 0x000fe400000f0eff */
[----:B------:R-:W-:-:S04]  /*02a0*/  LEA R28, P0, R18, UR10, 0x2 ;  /* 0x0000000a121c7c11 */ /* 0x000fc8000f8010ff */
[----:B------:R-:W-:Y:S02]  /*02b0*/  LEA.HI.X R29, R18, UR11, R25, 0x2, P0 ;  /* 0x0000000b121d7c11 */ /* 0x000fe400080f1419 */
[----:B0-----:R-:W-:-:S03]  /*02c0*/  IADD3 R18, P0, PT, R0, R7, RZ ;  /* 0x0000000700127210 */ /* 0x001fc60007f1e0ff */
[----:B------:R0:W2:Y:S01]  /*02d0*/  LDG.E R22, desc[UR8][R28.64] ;  /* 0x000000081c167981 */ /* 0x0000a2000c1e1900 */
[----:B------:R-:W-:Y:S02]  /*02e0*/  LEA.HI.X.SX32 R25, R7, R2, 0x1, P0 ;  /* 0x0000000207197211 */ /* 0x000fe400000f0eff */
[----:B------:R-:W-:-:S04]  /*02f0*/  LEA R24, P0, R18, UR10, 0x2 ;  /* 0x0000000a12187c11 */ /* 0x000fc8000f8010ff */
[----:B------:R-:W-:Y:S02]  /*0300*/  LEA.HI.X R25, R18, UR11, R25, 0x2, P0 ;  /* 0x0000000b12197c11 */ /* 0x000fe400080f1419 */
[----:B------:R-:W-:-:S03]  /*0310*/  IADD3 R18, P0, PT, R0, R5, RZ ;  /* 0x0000000500127210 */ /* 0x000fc60007f1e0ff */
[----:B------:R1:W3:Y:S01]  /*0320*/  LDG.E R20, desc[UR8][R24.64] ;  /* 0x0000000818147981 */ /* 0x0002e2000c1e1900 */
[----:B------:R-:W-:Y:S02]  /*0330*/  LEA.HI.X.SX32 R27, R5, R2, 0x1, P0 ;  /* 0x00000002051b7211 */ /* 0x000fe400000f0eff */
[----:B------:R-:W-:-:S04]  /*0340*/  LEA R26, P0, R18, UR10, 0x2 ;  /* 0x0000000a121a7c11 */ /* 0x000fc8000f8010ff */
[----:B------:R-:W-:-:S05]  /*0350*/  LEA.HI.X R27, R18, UR11, R27, 0x2, P0 ;  /* 0x0000000b121b7c11 */ /* 0x000fca00080f141b */
[----:B------:R4:W5:Y:S01]  /*0360*/  LDG.E R18, desc[UR8][R26.64] ;  /* 0x000000081a127981 */ /* 0x000962000c1e1900 */
[----:B0-----:R-:W-:-:S04]  /*0370*/  IADD3 R29, P0, PT, R0, R9, RZ ;  /* 0x00000009001d7210 */ /* 0x001fc80007f1e0ff */
[----:B-1----:R-:W-:Y:S02]  /*0380*/  LEA.HI.X.SX32 R24, R9, R2, 0x1, P0 ;  /* 0x0000000209187211 */ /* 0x002fe400000f0eff */
[----:B------:R-:W-:-:S04]  /*0390*/  LEA R28, P0, R29, UR10, 0x2 ;  /* 0x0000000a1d1c7c11 */ /* 0x000fc8000f8010ff */
[----:B------:R-:W-:Y:S02]  /*03a0*/  LEA.HI.X R29, R29, UR11, R24, 0x2, P0 ;  /* 0x0000000b1d1d7c11 */ /* 0x000fe400080f1418 */
[----:B------:R-:W-:-:S03]  /*03b0*/  IADD3 R25, P0, PT, R0, R11, RZ ;  /* 0x0000000b00197210 */ /* 0x000fc60007f1e0ff */
[----:B------:R-:W5:Y:S01]  /*03c0*/  LDG.E R28, desc[UR8][R28.64] ;  /* 0x000000081c1c7981 */ /* 0x000f62000c1e1900 */
[----:B--2---:R-:W-:Y:S01]  /*03d0*/  FADD R22, R22, R16 ;  /* 0x0000001016167221 */ /* 0x004fe20000000000 */
[----:B------:R-:W-:Y:S02]  /*03e0*/  LEA.HI.X.SX32 R16, R11, R2, 0x1, P0 ;  /* 0x000000020b107211 */ /* 0x000fe400000f0eff */
[----:B------:R-:W-:-:S04]  /*03f0*/  LEA R24, P0, R25, UR10, 0x2 ;  /* 0x0000000a19187c11 */ /* 0x000fc8000f8010ff */
[----:B------:R-:W-:Y:S02]  /*0400*/  LEA.HI.X R25, R25, UR11, R16, 0x2, P0 ;  /* 0x0000000b19197c11 */ /* 0x000fe400080f1410 */
[----:B----4-:R-:W-:-:S03]  /*0410*/  IADD3 R27, P0, PT, R0, R13, RZ ;  /* 0x0000000d001b7210 */ /* 0x010fc60007f1e0ff */
[----:B------:R0:W2:Y:S01]  /*0420*/  LDG.E R16, desc[UR8][R24.64] ;  /* 0x0000000818107981 */ /* 0x0000a2000c1e1900 */
[----:B---3--:R-:W-:Y:S01]  /*0430*/  FADD R22, R22, R20 ;  /* 0x0000001416167221 */ /* 0x008fe20000000000 */
[----:B------:R-:W-:Y:S02]  /*0440*/  LEA.HI.X.SX32 R20, R13, R2, 0x1, P0 ;  /* 0x000000020d147211 */ /* 0x000fe400000f0eff */
[----:B------:R-:W-:-:S04]  /*0450*/  LEA R26, P0, R27, UR10, 0x2 ;  /* 0x0000000a1b1a7c11 */ /* 0x000fc8000f8010ff */
[----:B------:R-:W-:Y:S02]  /*0460*/  LEA.HI.X R27, R27, UR11, R20, 0x2, P0 ;  /* 0x0000000b1b1b7c11 */ /* 0x000fe400080f1414 */
[----:B0-----:R-:W-:Y:S01]  /*0470*/  IADD3 R25, P0, PT, R0, R15, RZ ;  /* 0x0000000f00197210 */ /* 0x001fe20007f1e0ff */
[----:B-----5:R-:W-:Y:S02]  /*0480*/  FADD R29, R22, R18 ;  /* 0x00000012161d7221 */ /* 0x020fe40000000000 */
[----:B------:R-:W3:Y:S01]  /*0490*/  LDG.E R20, desc[UR8][R26.64] ;  /* 0x000000081a147981 */ /* 0x000ee2000c1e1900 */
[----:B------:R-:W-:Y:S02]  /*04a0*/  LEA.HI.X.SX32 R18, R15, R2, 0x1, P0 ;  /* 0x000000020f127211 */ /* 0x000fe400000f0eff */
[----:B------:R-:W-:-:S04]  /*04b0*/  LEA R24, P0, R25, UR10, 0x2 ;  /* 0x0000000a19187c11 */ /* 0x000fc8000f8010ff */
[----:B------:R-:W-:-:S05]  /*04c0*/  LEA.HI.X R25, R25, UR11, R18, 0x2, P0 ;  /* 0x0000000b19197c11 */ /* 0x000fca00080f1412 */
[----:B------:R0:W4:Y:S01]  /*04d0*/  LDG.E R18, desc[UR8][R24.64] ;  /* 0x0000000818127981 */ /* 0x000122000c1e1900 */
[----:B------:R-:W-:Y:S01]  /*04e0*/  IADD3 R22, P0, PT, R0, R17, RZ ;  /* 0x0000001100167210 */ /* 0x000fe20007f1e0ff */
[----:B0-----:R-:W-:-:S03]  /*04f0*/  FADD R25, R29, R28 ;  /* 0x0000001c1d197221 */ /* 0x001fc60000000000 */
[----:B------:R-:W-:Y:S02]  /*0500*/  LEA.HI.X.SX32 R29, R17, R2, 0x1, P0 ;  /* 0x00000002111d7211 */ /* 0x000fe400000f0eff */
[----:B------:R-:W-:-:S04]  /*0510*/  LEA R28, P0, R22, UR10, 0x2 ;  /* 0x0000000a161c7c11 */ /* 0x000fc8000f8010ff */
[----:B------:R-:W-:Y:S02]  /*0520*/  LEA.HI.X R29, R22, UR11, R29, 0x2, P0 ;  /* 0x0000000b161d7c11 */ /* 0x000fe400080f141d */
[----:B------:R-:W-:-:S03]  /*0530*/  IADD3 R27, P0, PT, R0, R19, RZ ;  /* 0x00000013001b7210 */ /* 0x000fc60007f1e0ff */
[----:B------:R-:W5:Y:S01]  /*0540*/  LDG.E R22, desc[UR8][R28.64] ;  /* 0x000000081c167981 */ /* 0x000f62000c1e1900 */
[----:B--2---:R-:W-:Y:S01]  /*0550*/  FADD R25, R25, R16 ;  /* 0x0000001019197221 */ /* 0x004fe20000000000 */
[----:B------:R-:W-:Y:S02]  /*0560*/  LEA.HI.X.SX32 R16, R19, R2, 0x1, P0 ;  /* 0x0000000213107211 */ /* 0x000fe400000f0eff */
[----:B------:R-:W-:-:S04]  /*0570*/  LEA R26, P0, R27, UR10, 0x2 ;  /* 0x0000000a1b1a7c11 */ /* 0x000fc8000f8010ff */
[----:B------:R-:W-:-:S05]  /*0580*/  LEA.HI.X R27, R27, UR11, R16, 0x2, P0 ;  /* 0x0000000b1b1b7c11 */ /* 0x000fca00080f1410 */
[----:B------:R0:W2:Y:S02]  /*0590*/  LDG.E R16, desc[UR8][R26.64] ;  /* 0x000000081a107981 */ /* 0x0000a4000c1e1900 */
[----:B0-----:R-:W-:Y:S01]  /*05a0*/  IADD3 R26, P0, PT, R0, R21, RZ ;  /* 0x00000015001a7210 */ /* 0x001fe20007f1e0ff */
[----:B---3--:R-:W-:-:S03]  /*05b0*/  FADD R27, R25, R20 ;  /* 0x00000014191b7221 */ /* 0x008fc60000000000 */
[----:B------:R-:W-:Y:S02]  /*05c0*/  LEA.HI.X.SX32 R25, R21, R2, 0x1, P0 ;  /* 0x0000000215197211 */ /* 0x000fe400000f0eff */
[----:B------:R-:W-:-:S04]  /*05d0*/  LEA R24, P0, R26, UR10, 0x2 ;  /* 0x0000000a1a187c11 */ /* 0x000fc8000f8010ff */
[----:B------:R-:W-:Y:S02]  /*05e0*/  LEA.HI.X R25, R26, UR11, R25, 0x2, P0 ;  /* 0x0000000b1a197c11 */ /* 0x000fe400080f1419 */
[----:B------:R-:W-:Y:S01]  /*05f0*/  IADD3 R29, P0, PT, R0, R23, RZ ;  /* 0x00000017001d7210 */ /* 0x000fe20007f1e0ff */
[----:B----4-:R-:W-:Y:S02]  /*0600*/  FADD R27, R27, R18 ;  /* 0x000000121b1b7221 */ /* 0x010fe40000000000 */
[----:B------:R0:W3:Y:S01]  /*0610*/  LDG.E R20, desc[UR8][R24.64] ;  /* 0x0000000818147981 */ /* 0x0000e2000c1e1900 */
[----:B------:R-:W-:Y:S02]  /*0620*/  LEA.HI.X.SX32 R18, R23, R2, 0x1, P0 ;  /* 0x0000000217127211 */ /* 0x000fe400000f0eff */
[----:B------:R-:W-:-:S04]  /*0630*/  LEA R28, P0, R29, UR10, 0x2 ;  /* 0x0000000a1d1c7c11 */ /* 0x000fc8000f8010ff */
[----:B------:R-:W-:-:S05]  /*0640*/  LEA.HI.X R29, R29, UR11, R18, 0x2, P0 ;  /* 0x0000000b1d1d7c11 */ /* 0x000fca00080f1412 */
[----:B------:R-:W4:Y:S01]  /*0650*/  LDG.E R18, desc[UR8][R28.64] ;  /* 0x000000081c127981 */ /* 0x000f22000c1e1900 */
[----:B0-----:R-:W-:Y:S01]  /*0660*/  IADD3 R24, P0, PT, R0, R4, RZ ;  /* 0x0000000400187210 */ /* 0x001fe20007f1e0ff */
[----:B-----5:R-:W-:-:S03]  /*0670*/  FADD R25, R27, R22 ;  /* 0x000000161b197221 */ /* 0x020fc60000000000 */
[----:B------:R-:W-:Y:S02]  /*0680*/  LEA.HI.X.SX32 R27, R4, R2, 0x1, P0 ;  /* 0x00000002041b7211 */ /* 0x000fe400000f0eff */
[----:B------:R-:W-:-:S04]  /*0690*/  LEA R26, P0, R24, UR10, 0x2 ;  /* 0x0000000a181a7c11 */ /* 0x000fc8000f8010ff */
[----:B------:R-:W-:-:S05]  /*06a0*/  LEA.HI.X R27, R24, UR11, R27, 0x2, P0 ;  /* 0x0000000b181b7c11 */ /* 0x000fca00080f141b */
[----:B------:R0:W5:Y:S02]  /*06b0*/  LDG.E R22, desc[UR8][R26.64] ;  /* 0x000000081a167981 */ /* 0x000164000c1e1900 */
[----:B0-----:R-:W-:Y:S01]  /*06c0*/  IADD3 R26, P0, PT, R0, R6, RZ ;  /* 0x00000006001a7210 */ /* 0x001fe20007f1e0ff */
[----:B--2---:R-:W-:-:S03]  /*06d0*/  FADD R27, R25, R16 ;  /* 0x00000010191b7221 */ /* 0x004fc60000000000 */
[----:B------:R-:W-:Y:S02]  /*06e0*/  LEA.HI.X.SX32 R25, R6, R2, 0x1, P0 ;  /* 0x0000000206197211 */ /* 0x000fe400000f0eff */
[----:B------:R-:W-:-:S04]  /*06f0*/  LEA R24, P0, R26, UR10, 0x2 ;  /* 0x0000000a1a187c11 */ /* 0x000fc8000f8010ff */
[----:B------:R-:W-:Y:S02]  /*0700*/  LEA.HI.X R25, R26, UR11, R25, 0x2, P0 ;  /* 0x0000000b1a197c11 */ /* 0x000fe400080f1419 */
[----:B------:R-:W-:-:S03]  /*0710*/  IADD3 R29, P0, PT, R0, R8, RZ ;  /* 0x00000008001d7210 */ /* 0x000fc60007f1e0ff */
[----:B------:R0:W2:Y:S02]  /*0720*/  LDG.E R16, desc[UR8][R24.64] ;  /* 0x0000000818107981 */ /* 0x0000a4000c1e1900 */
[----:B0-----:R-:W-:Y:S02]  /*0730*/  LEA.HI.X.SX32 R24, R8, R2, 0x1, P0 ;  /* 0x0000000208187211 */ /* 0x001fe400000f0eff */
[----:B------:R-:W-:Y:S01]  /*0740*/  LEA R28, P0, R29, UR10, 0x2 ;  /* 0x0000000a1d1c7c11 */ /* 0x000fe2000f8010ff */
[----:B---3--:R-:W-:-:S03]  /*0750*/  FADD R20, R27, R20 ;  /* 0x000000141b147221 */ /* 0x008fc60000000000 */
[----:B------:R-:W-:Y:S02]  /*0760*/  LEA.HI.X R29, R29, UR11, R24, 0x2, P0 ;  /* 0x0000000b1d1d7c11 */ /* 0x000fe400080f1418 */
[----:B------:R-:W-:-:S03]  /*0770*/  IADD3 R27, P0, PT, R0, R10, RZ ;  /* 0x0000000a001b7210 */ /* 0x000fc60007f1e0ff */
[----:B------:R2:W3:Y:S01]  /*0780*/  LDG.E R28, desc[UR8][R28.64] ;  /* 0x000000081c1c7981 */ /* 0x0004e2000c1e1900 */
[----:B----4-:R-:W-:Y:S01]  /*0790*/  FADD R18, R20, R18 ;  /* 0x0000001214127221 */ /* 0x010fe20000000000 */
[----:B------:R-:W-:Y:S02]  /*07a0*/  LEA.HI.X.SX32 R20, R10, R2, 0x1, P0 ;  /* 0x000000020a147211 */ /* 0x000fe400000f0eff */
[----:B------:R-:W-:-:S04]  /*07b0*/  LEA R26, P0, R27, UR10, 0x2 ;  /* 0x0000000a1b1a7c11 */ /* 0x000fc8000f8010ff */
[----:B------:R-:W-:Y:S02]  /*07c0*/  LEA.HI.X R27, R27, UR11, R20, 0x2, P0 ;  /* 0x0000000b1b1b7c11 */ /* 0x000fe400080f1414 */
[----:B------:R-:W-:-:S03]  /*07d0*/  IADD3 R20, P0, PT, R0, R12, RZ ;  /* 0x0000000c00147210 */ /* 0x000fc60007f1e0ff */
[----:B------:R-:W4:Y:S01]  /*07e0*/  LDG.E R26, desc[UR8][R26.64] ;  /* 0x000000081a1a7981 */ /* 0x000f22000c1e1900 */
[----:B------:R-:W-:Y:S02]  /*07f0*/  LEA.HI.X.SX32 R25, R12, R2, 0x1, P0 ;  /* 0x000000020c197211 */ /* 0x000fe400000f0eff */
[----:B------:R-:W-:Y:S01]  /*0800*/  LEA R24, P0, R20, UR10, 0x2 ;  /* 0x0000000a14187c11 */ /* 0x000fe2000f8010ff */
[----:B-----5:R-:W-:-:S03]  /*0810*/  FADD R18, R18, R22 ;  /* 0x0000001612127221 */ /* 0x020fc60000000000 */
[----:B------:R-:W-:-:S05]  /*0820*/  LEA.HI.X R25, R20, UR11, R25, 0x2, P0 ;  /* 0x0000000b14197c11 */ /* 0x000fca00080f1419 */
[----:B------:R-:W5:Y:S01]  /*0830*/  LDG.E R24, desc[UR8][R24.64] ;  /* 0x0000000818187981 */ /* 0x000f62000c1e1900 */
[----:B------:R-:W-:Y:S01]  /*0840*/  UIADD3 UR6, UPT, UPT, UR6, 0x10, URZ ;  /* 0x0000001006067890 */ /* 0x000fe2000fffe0ff */
[C---:B------:R-:W-:Y:S02]  /*0850*/  IMAD R14, R3.reuse, 0x10, R14 ;  /* 0x00000010030e7824 */ /* 0x040fe400078e020e */
[C---:B------:R-:W-:Y:S01]  /*0860*/  IMAD R7, R3.reuse, 0x10, R7 ;  /* 0x0000001003077824 */ /* 0x040fe200078e0207 */
[----:B------:R-:W-:Y:S01]  /*0870*/  UISETP.NE.AND UP1, UPT, UR6, URZ, UPT ;  /* 0x000000ff0600728c */ /* 0x000fe2000bf25270 */
[C---:B------:R-:W-:Y:S02]  /*0880*/  IMAD R5, R3.reuse, 0x10, R5 ;  /* 0x0000001003057824 */ /* 0x040fe400078e0205 */
[C---:B------:R-:W-:Y:S02]  /*0890*/  IMAD R9, R3.reuse, 0x10, R9 ;  /* 0x0000001003097824 */ /* 0x040fe400078e0209 */
[----:B------:R-:W-:-:S02]  /*08a0*/  IMAD R11, R3, 0x10, R11 ;  /* 0x00000010030b7824 */ /* 0x000fc400078e020b */
[C---:B------:R-:W-:Y:S02]  /*08b0*/  IMAD R13, R3.reuse, 0x10, R13 ;  /* 0x00000010030d7824 */ /* 0x040fe400078e020d */
[C---:B------:R-:W-:Y:S02]  /*08c0*/  IMAD R15, R3.reuse, 0x10, R15 ;  /* 0x00000010030f7824 */ /* 0x040fe400078e020f */
[C---:B------:R-:W-:Y:S02]  /*08d0*/  IMAD R17, R3.reuse, 0x10, R17 ;  /* 0x0000001003117824 */ /* 0x040fe400078e0211 */
[C---:B------:R-:W-:Y:S02]  /*08e0*/  IMAD R19, R3.reuse, 0x10, R19 ;  /* 0x0000001003137824 */ /* 0x040fe400078e0213 */
[C---:B------:R-:W-:Y:S02]  /*08f0*/  IMAD R21, R3.reuse, 0x10, R21 ;  /* 0x0000001003157824 */ /* 0x040fe400078e0215 */
[----:B------:R-:W-:-:S02]  /*0900*/  IMAD R23, R3, 0x10, R23 ;  /* 0x0000001003177824 */ /* 0x000fc400078e0217 */
[C---:B------:R-:W-:Y:S02]  /*0910*/  IMAD R4, R3.reuse, 0x10, R4 ;  /* 0x0000001003047824 */ /* 0x040fe400078e0204 */
[C---:B------:R-:W-:Y:S02]  /*0920*/  IMAD R6, R3.reuse, 0x10, R6 ;  /* 0x0000001003067824 */ /* 0x040fe400078e0206 */
[C---:B------:R-:W-:Y:S02]  /*0930*/  IMAD R8, R3.reuse, 0x10, R8 ;  /* 0x0000001003087824 */ /* 0x040fe400078e0208 */
[C---:B------:R-:W-:Y:S02]  /*0940*/  IMAD R10, R3.reuse, 0x10, R10 ;  /* 0x00000010030a7824 */ /* 0x040fe400078e020a */
[----:B------:R-:W-:Y:S02]  /*0950*/  IMAD R12, R3, 0x10, R12 ;  /* 0x00000010030c7824 */ /* 0x000fe400078e020c */
[----:B--2---:R-:W-:-:S04]  /*0960*/  FADD R29, R18, R16 ;  /* 0x00000010121d7221 */ /* 0x004fc80000000000 */
[----:B---3--:R-:W-:-:S04]  /*0970*/  FADD R29, R29, R28 ;  /* 0x0000001c1d1d7221 */ /* 0x008fc80000000000 */
[----:B----4-:R-:W-:-:S04]  /*0980*/  FADD R29, R29, R26 ;  /* 0x0000001a1d1d7221 */ /* 0x010fc80000000000 */
[----:B-----5:R-:W-:Y:S01]  /*0990*/  FADD R16, R29, R24 ;  /* 0x000000181d107221 */ /* 0x020fe20000000000 */
[----:B------:R-:W-:Y:S06]  /*09a0*/  BRA.U UP1, `(.L_x_2) ;  /* 0xfffffff901347547 */ /* 0x000fec000b83ffff */
.L_x_1:
[----:B------:R-:W-:Y:S05]  /*09b0*/  BRA.U !UP0, `(.L_x_0) ;  /* 0x0000000508bc7547 */ /* 0x000fea000b800000 */
[----:B------:R-:W-:Y:S02]  /*09c0*/  UISETP.GE.U32.AND UP0, UPT, UR7, 0x8, UPT ;  /* 0x000000080700788c */ /* 0x000fe4000bf06070 */
[----:B------:R-:W-:-:S04]  /*09d0*/  ULOP3.LUT UR6, UR5, 0x7, URZ, 0xc0, !UPT ;  /* 0x0000000705067892 */ /* 0x000fc8000f8ec0ff */
[----:B------:R-:W-:-:S03]  /*09e0*/  UISETP.NE.AND UP1, UPT, UR6, URZ, UPT ;  /* 0x000000ff0600728c */ /* 0x000fc6000bf25270 */
[----:B------:R-:W-:Y:S08]  /*09f0*/  BRA.U !UP0, `(.L_x_3) ;  /* 0x0000000108e87547 */ /* 0x000ff0000b800000 */
[----:B------:R-:W0:Y:S01]  /*0a00*/  LDCU.64 UR10, c[0x0][0x380] ;  /* 0x00007000ff0a77ac */ /* 0x000e220008000a00 */
[----:B------:R-:W-:-:S04]  /*0a10*/  IMAD R5, R3, UR4, RZ ;  /* 0x0000000403057c24 */ /* 0x000fc8000f8e02ff */
[----:B------:R-:W-:Y:S01]  /*0a20*/  IMAD.IADD R7, R5, 0x1, R3 ;  /* 0x0000000105077824 */ /* 0x000fe200078e0203 */
[----:B------:R-:W-:-:S04]  /*0a30*/  IADD3 R9, P0, PT, R0, R5, RZ ;  /* 0x0000000500097210 */ /* 0x000fc80007f1e0ff */
[----:B------:R-:W-:Y:S02]  /*0a40*/  IADD3 R4, P1, PT, R0, R7, RZ ;  /* 0x0000000700047210 */ /* 0x000fe40007f3e0ff */
[-C--:B------:R-:W-:Y:S01]  /*0a50*/  LEA.HI.X.SX32 R10, R5, R2.reuse, 0x1, P0 ;  /* 0x00000002050a7211 */ /* 0x080fe200000f0eff */
[C---:B------:R-:W-:Y:S01]  /*0a60*/  IMAD.IADD R5, R7.reuse, 0x1, R3 ;  /* 0x0000000107057824 */ /* 0x040fe200078e0203 */
[----:B------:R-:W-:Y:S02]  /*0a70*/  LEA.HI.X.SX32 R7, R7, R2, 0x1, P1 ;  /* 0x0000000207077211 */ /* 0x000fe400008f0eff */
[----:B0-----:R-:W-:Y:S02]  /*0a80*/  LEA R14, P1, R4, UR10, 0x2 ;  /* 0x0000000a040e7c11 */ /* 0x001fe4000f8210ff */
[----:B------:R-:W-:Y:S02]  /*0a90*/  LEA R8, P0, R9, UR10, 0x2 ;  /* 0x0000000a09087c11 */ /* 0x000fe4000f8010ff */
[----:B------:R-:W-:-:S02]  /*0aa0*/  IADD3 R6, P2, PT, R0, R5, RZ ;  /* 0x0000000500067210 */ /* 0x000fc40007f5e0ff */
[----:B------:R-:W-:Y:S01]  /*0ab0*/  LEA.HI.X R15, R4, UR11, R7, 0x2, P1 ;  /* 0x0000000b040f7c11 */ /* 0x000fe200088f1407 */
[----:B------:R-:W-:Y:S01]  /*0ac0*/  IMAD.IADD R7, R5, 0x1, R3 ;  /* 0x0000000105077824 */ /* 0x000fe200078e0203 */
[----:B------:R-:W-:Y:S02]  /*0ad0*/  LEA.HI.X R9, R9, UR11, R10, 0x2, P0 ;  /* 0x0000000b09097c11 */ /* 0x000fe400080f140a */
[-C--:B------:R-:W-:Y:S01]  /*0ae0*/  LEA.HI.X.SX32 R5, R5, R2.reuse, 0x1, P2 ;  /* 0x0000000205057211 */ /* 0x080fe200010f0eff */
[----:B------:R-:W2:Y:S01]  /*0af0*/  LDG.E R10, desc[UR8][R14.64] ;  /* 0x000000080e0a7981 */ /* 0x000ea2000c1e1900 */
[----:B------:R-:W-:Y:S02]  /*0b00*/  LEA R12, P0, R6, UR10, 0x2 ;  /* 0x0000000a060c7c11 */ /* 0x000fe4000f8010ff */
[----:B------:R-:W-:Y:S01]  /*0b10*/  IADD3 R4, P1, PT, R0, R7, RZ ;  /* 0x0000000700047210 */ /* 0x000fe20007f3e0ff */
[----:B------:R0:W3:Y:S01]  /*0b20*/  LDG.E R11, desc[UR8][R8.64] ;  /* 0x00000008080b7981 */ /* 0x0000e2000c1e1900 */
[----:B------:R-:W-:Y:S01]  /*0b30*/  LEA.HI.X R13, R6, UR11, R5, 0x2, P0 ;  /* 0x0000000b060d7c11 */ /* 0x000fe200080f1405 */
[C---:B------:R-:W-:Y:S01]  /*0b40*/  IMAD.IADD R5, R7.reuse, 0x1, R3 ;  /* 0x0000000107057824 */ /* 0x040fe200078e0203 */
[----:B------:R-:W-:-:S02]  /*0b50*/  LEA.HI.X.SX32 R7, R7, R2, 0x1, P1 ;  /* 0x0000000207077211 */ /* 0x000fc400008f0eff */
[----:B------:R-:W-:Y:S01]  /*0b60*/  LEA R6, P0, R4, UR10, 0x2 ;  /* 0x0000000a04067c11 */ /* 0x000fe2000f8010ff */
[----:B------:R-:W-:Y:S01]  /*0b70*/  IMAD.IADD R19, R5, 0x1, R3 ;  /* 0x0000000105137824 */ /* 0x000fe200078e0203 */
[----:B------:R-:W-:Y:S01]  /*0b80*/  IADD3 R18, P1, PT, R0, R5, RZ ;  /* 0x0000000500127210 */ /* 0x000fe20007f3e0ff */
[----:B------:R1:W4:Y:S01]  /*0b90*/  LDG.E R17, desc[UR8][R12.64] ;  /* 0x000000080c117981 */ /* 0x000322000c1e1900 */
[----:B------:R-:W-:Y:S01]  /*0ba0*/  LEA.HI.X R7, R4, UR11, R7, 0x2, P0 ;  /* 0x0000000b04077c11 */ /* 0x000fe200080f1407 */
[----:B------:R-:W-:Y:S01]  /*0bb0*/  IMAD.IADD R21, R19, 0x1, R3 ;  /* 0x0000000113157824 */ /* 0x000fe200078e0203 */
[----:B------:R-:W-:Y:S02]  /*0bc0*/  LEA.HI.X.SX32 R5, R5, R2, 0x1, P1 ;  /* 0x0000000205057211 */ /* 0x000fe400008f0eff */
[----:B------:R-:W-:Y:S01]  /*0bd0*/  LEA R4, P0, R18, UR10, 0x2 ;  /* 0x0000000a12047c11 */ /* 0x000fe2000f8010ff */
[----:B------:R-:W5:Y:S01]  /*0be0*/  LDG.E R6, desc[UR8][R6.64] ;  /* 0x0000000806067981 */ /* 0x000f62000c1e1900 */
[----:B0-----:R-:W-:-:S02]  /*0bf0*/  IADD3 R9, P1, PT, R0, R19, RZ ;  /* 0x0000001300097210 */ /* 0x001fc40007f3e0ff */
[----:B------:R-:W-:Y:S01]  /*0c00*/  LEA.HI.X R5, R18, UR11, R5, 0x2, P0 ;  /* 0x0000000b12057c11 */ /* 0x000fe200080f1405 */
[----:B------:R-:W-:Y:S01]  /*0c10*/  IMAD.IADD R15, R21, 0x1, R3 ;  /* 0x00000001150f7824 */ /* 0x000fe200078e0203 */
[-C--:B------:R-:W-:Y:S02]  /*0c20*/  LEA.HI.X.SX32 R18, R19, R2.reuse, 0x1, P1 ;  /* 0x0000000213127211 */ /* 0x080fe400008f0eff */
[C---:B------:R-:W-:Y:S02]  /*0c30*/  LEA R8, P0, R9.reuse, UR10, 0x2 ;  /* 0x0000000a09087c11 */ /* 0x040fe4000f8010ff */
[----:B------:R-:W-:Y:S01]  /*0c40*/  IADD3 R14, P1, PT, R0, R21, RZ ;  /* 0x00000015000e7210 */ /* 0x000fe20007f3e0ff */
[----:B------:R-:W5:Y:S01]  /*0c50*/  LDG.E R5, desc[UR8][R4.64] ;  /* 0x0000000804057981 */ /* 0x000f62000c1e1900 */
[----:B------:R-:W-:Y:S02]  /*0c60*/  LEA.HI.X R9, R9, UR11, R18, 0x2, P0 ;  /* 0x0000000b09097c11 */ /* 0x000fe400080f1412 */
[----:B------:R-:W-:-:S02]  /*0c70*/  LEA.HI.X.SX32 R21, R21, R2, 0x1, P1 ;  /* 0x0000000215157211 */ /* 0x000fc400008f0eff */
[----:B-1----:R-:W-:Y:S01]  /*0c80*/  LEA R12, P0, R14, UR10, 0x2 ;  /* 0x0000000a0e0c7c11 */ /* 0x002fe2000f8010ff */
[----:B------:R-:W5:Y:S01]  /*0c90*/  LDG.E R8, desc[UR8][R8.64] ;  /* 0x0000000808087981 */ /* 0x000f62000c1e1900 */
[----:B------:R-:W-:Y:S02]  /*0ca0*/  IADD3 R18, P1, PT, R0, R15, RZ ;  /* 0x0000000f00127210 */ /* 0x000fe40007f3e0ff */
[----:B------:R-:W-:Y:S02]  /*0cb0*/  LEA.HI.X R13, R14, UR11, R21, 0x2, P0 ;  /* 0x0000000b0e0d7c11 */ /* 0x000fe400080f1415 */
[----:B------:R-:W-:Y:S02]  /*0cc0*/  LEA.HI.X.SX32 R15, R15, R2, 0x1, P1 ;  /* 0x000000020f0f7211 */ /* 0x000fe400008f0eff */
[C---:B------:R-:W-:Y:S01]  /*0cd0*/  LEA R14, P0, R18.reuse, UR10, 0x2 ;  /* 0x0000000a120e7c11 */ /* 0x040fe2000f8010ff */
[----:B------:R-:W5:Y:S03]  /*0ce0*/  LDG.E R12, desc[UR8][R12.64] ;  /* 0x000000080c0c7981 */ /* 0x000f66000c1e1900 */
[----:B------:R-:W-:-:S05]  /*0cf0*/  LEA.HI.X R15, R18, UR11, R15, 0x2, P0 ;  /* 0x0000000b120f7c11 */ /* 0x000fca00080f140f */
[----:B------:R-:W5:Y:S01]  /*0d00*/  LDG.E R14, desc[UR8][R14.64] ;  /* 0x000000080e0e7981 */ /* 0x000f62000c1e1900 */
[----:B------:R-:W-:Y:S01]  /*0d10*/  UIADD3 UR4, UPT, UPT, UR4, 0x8, URZ ;  /* 0x0000000804047890 */ /* 0x000fe2000fffe0ff */
[----:B---3--:R-:W-:-:S04]  /*0d20*/  FADD R11, R16, R11 ;  /* 0x0000000b100b7221 */ /* 0x008fc80000000000 */
[----:B--2---:R-:W-:-:S04]  /*0d30*/  FADD R10, R11, R10 ;  /* 0x0000000a0b0a7221 */ /* 0x004fc80000000000 */
[----:B----4-:R-:W-:-:S04]  /*0d40*/  FADD R17, R10, R17 ;  /* 0x000000110a117221 */ /* 0x010fc80000000000 */
[----:B-----5:R-:W-:-:S04]  /*0d50*/  FADD R6, R17, R6 ;  /* 0x0000000611067221 */ /* 0x020fc80000000000 */
[----:B------:R-:W-:-:S04]  /*0d60*/  FADD R5, R6, R5 ;  /* 0x0000000506057221 */ /* 0x000fc80000000000 */
[----:B------:R-:W-:-:S04]  /*0d70*/  FADD R5, R5, R8 ;  /* 0x0000000805057221 */ /* 0x000fc80000000000 */
[----:B------:R-:W-:-:S04]  /*0d80*/  FADD R5, R5, R12 ;  /* 0x0000000c05057221 */ /* 0x000fc80000000000 */
[----:B------:R-:W-:-:S07]  /*0d90*/  FADD R16, R5, R14 ;  /* 0x0000000e05107221 */ /* 0x000fce0000000000 */
.L_x_3:
        /* <DEDUP_REMOVED lines=8> */
[----:B------:R-:W-:-:S03]  /*0e20*/  IADD3 R7, P0, PT, R0, R5, RZ ;  /* 0x0000000500077210 */ /* 0x000fc60007f1e0ff */
[--C-:B------:R-:W-:Y:S01]  /*0e30*/  IMAD.IADD R11, R9, 0x1, R3.reuse ;  /* 0x00000001090b7824 */ /* 0x100fe200078e0203 */
[C---:B------:R-:W-:Y:S02]  /*0e40*/  IADD3 R10, P1, PT, R0.reuse, R9, RZ ;  /* 0x00000009000a7210 */ /* 0x040fe40007f3e0ff */
[-C--:B------:R-:W-:Y:S01]  /*0e50*/  LEA.HI.X.SX32 R8, R5, R2.reuse, 0x1, P0 ;  /* 0x0000000205087211 */ /* 0x080fe200000f0eff */
[----:B------:R-:W-:Y:S01]  /*0e60*/  IMAD.IADD R13, R11, 0x1, R3 ;  /* 0x000000010b0d7824 */ /* 0x000fe200078e0203 */
[----:B------:R-:W-:Y:S02]  /*0e70*/  LEA.HI.X.SX32 R9, R9, R2, 0x1, P1 ;  /* 0x0000000209097211 */ /* 0x000fe400008f0eff */
[----:B------:R-:W-:Y:S02]  /*0e80*/  IADD3 R12, P2, PT, R0, R11, RZ ;  /* 0x0000000b000c7210 */ /* 0x000fe40007f5e0ff */
[----:B0-----:R-:W-:Y:S02]  /*0e90*/  LEA R6, P0, R7, UR6, 0x2 ;  /* 0x0000000607067c11 */ /* 0x001fe4000f8010ff */
[----:B------:R-:W-:-:S02]  /*0ea0*/  LEA R4, P1, R10, UR6, 0x2 ;  /* 0x000000060a047c11 */ /* 0x000fc4000f8210ff */
[----:B------:R-:W-:Y:S02]  /*0eb0*/  LEA.HI.X R7, R7, UR7, R8, 0x2, P0 ;  /* 0x0000000707077c11 */ /* 0x000fe400080f1408 */
[----:B------:R-:W-:Y:S02]  /*0ec0*/  LEA.HI.X R5, R10, UR7, R9, 0x2, P1 ;  /* 0x000000070a057c11 */ /* 0x000fe400088f1409 */
[-C--:B------:R-:W-:Y:S02]  /*0ed0*/  LEA.HI.X.SX32 R11, R11, R2.reuse, 0x1, P2 ;  /* 0x000000020b0b7211 */ /* 0x080fe400010f0eff */
[----:B------:R-:W-:Y:S01]  /*0ee0*/  LEA R8, P0, R12, UR6, 0x2 ;  /* 0x000000060c087c11 */ /* 0x000fe2000f8010ff */
[----:B------:R-:W2:Y:S01]  /*0ef0*/  LDG.E R7, desc[UR8][R6.64] ;  /* 0x0000000806077981 */ /* 0x000ea2000c1e1900 */
[----:B------:R-:W-:Y:S02]  /*0f00*/  IADD3 R14, P1, PT, R0, R13, RZ ;  /* 0x0000000d000e7210 */ /* 0x000fe40007f3e0ff */
[----:B------:R-:W-:Y:S01]  /*0f10*/  LEA.HI.X R9, R12, UR7, R11, 0x2, P0 ;  /* 0x000000070c097c11 */ /* 0x000fe200080f140b */
[----:B------:R-:W3:Y:S01]  /*0f20*/  LDG.E R5, desc[UR8][R4.64] ;  /* 0x0000000804057981 */ /* 0x000ee2000c1e1900 */
[----:B------:R-:W-:-:S02]  /*0f30*/  LEA.HI.X.SX32 R13, R13, R2, 0x1, P1 ;  /* 0x000000020d0d7211 */ /* 0x000fc400008f0eff */
[C---:B------:R-:W-:Y:S02]  /*0f40*/  LEA R10, P0, R14.reuse, UR6, 0x2 ;  /* 0x000000060e0a7c11 */ /* 0x040fe4000f8010ff */
[----:B------:R-:W4:Y:S02]  /*0f50*/  LDG.E R9, desc[UR8][R8.64] ;  /* 0x0000000808097981 */ /* 0x000f24000c1e1900 */
[----:B------:R-:W-:-:S06]  /*0f60*/  LEA.HI.X R11, R14, UR7, R13, 0x2, P0 ;  /* 0x000000070e0b7c11 */ /* 0x000fcc00080f140d */
[----:B------:R-:W5:Y:S01]  /*0f70*/  LDG.E R11, desc[UR8][R10.64] ;  /* 0x000000080a0b7981 */ /* 0x000f62000c1e1900 */
[----:B------:R-:W-:Y:S01]  /*0f80*/  UIADD3 UR4, UPT, UPT, UR4, 0x4, URZ ;  /* 0x0000000404047890 */ /* 0x000fe2000fffe0ff */
[----:B--2---:R-:W-:-:S04]  /*0f90*/  FADD R16, R16, R7 ;  /* 0x0000000710107221 */ /* 0x004fc80000000000 */
[----:B---3--:R-:W-:-:S04]  /*0fa0*/  FADD R16, R16, R5 ;  /* 0x0000000510107221 */ /* 0x008fc80000000000 */
[----:B----4-:R-:W-:-:S04]  /*0fb0*/  FADD R16, R16, R9 ;  /* 0x0000000910107221 */ /* 0x010fc80000000000 */
[----:B-----5:R-:W-:-:S07]  /*0fc0*/  FADD R16, R16, R11 ;  /* 0x0000000b10107221 */ /* 0x020fce0000000000 */
.L_x_4:
[----:B------:R-:W-:Y:S05]  /*0fd0*/  BRA.U !UP1, `(.L_x_0) ;  /* 0x0000000109347547 */ /* 0x000fea000b800000 */
[----:B------:R-:W-:Y:S01]  /*0fe0*/  IMAD R7, R3, UR4, RZ ;  /* 0x0000000403077c24 */ /* 0x000fe2000f8e02ff */
[----:B------:R-:W0:Y:S01]  /*0ff0*/  LDCU.64 UR6, c[0x0][0x380] ;  /* 0x00007000ff0677ac */ /* 0x000e220008000a00 */
[----:B------:R-:W-:-:S12]  /*1000*/  UIADD3 UR5, UPT, UPT, -UR5, URZ, URZ ;  /* 0x000000ff05057290 */ /* 0x000fd8000fffe1ff */
.L_x_5:
[----:B------:R-:W-:-:S04]  /*1010*/  IADD3 R5, P0, PT, R0, R7, RZ ;  /* 0x0000000700057210 */ /* 0x000fc80007f1e0ff */
[----:B------:R-:W-:Y:S02]  /*1020*/  LEA.HI.X.SX32 R6, R7, R2, 0x1, P0 ;  /* 0x0000000207067211 */ /* 0x000fe400000f0eff */
[----:B0-----:R-:W-:-:S04]  /*1030*/  LEA R4, P0, R5, UR6, 0x2 ;  /* 0x0000000605047c11 */ /* 0x001fc8000f8010ff */
[----:B------:R-:W-:-:S06]  /*1040*/  LEA.HI.X R5, R5, UR7, R6, 0x2, P0 ;  /* 0x0000000705057c11 */ /* 0x000fcc00080f1406 */
[----:B------:R-:W2:Y:S01]  /*1050*/  LDG.E R5, desc[UR8][R4.64] ;  /* 0x0000000804057981 */ /* 0x000ea2000c1e1900 */
[----:B------:R-:W-:Y:S01]  /*1060*/  UIADD3 UR5, UPT, UPT, UR5, 0x1, URZ ;  /* 0x0000000105057890 */ /* 0x000fe2000fffe0ff */
[----:B------:R-:W-:-:S03]  /*1070*/  IMAD.IADD R7, R7, 0x1, R3 ;  /* 0x0000000107077824 */ /* 0x000fc600078e0203 */
[----:B------:R-:W-:Y:S01]  /*1080*/  UISETP.NE.AND UP0, UPT, UR5, URZ, UPT ;  /* 0x000000ff0500728c */ /* 0x000fe2000bf05270 */
[----:B--2---:R-:W-:-:S08]  /*1090*/  FADD R16, R5, R16 ;  /* 0x0000001005107221 */ /* 0x004fd00000000000 */
[----:B------:R-:W-:Y:S05]  /*10a0*/  BRA.U UP0, `(.L_x_5) ;  /* 0xfffffffd00d87547 */ /* 0x000fea000b83ffff */
.L_x_0:
[----:B------:R-:W0:Y:S02]  /*10b0*/  LDC.64 R2, c[0x0][0x388] ;  /* 0x0000e200ff027b82 */ /* 0x000e240000000a00 */
[----:B0-----:R-:W-:-:S05]  /*10c0*/  IMAD.WIDE R2, R0, 0x4, R2 ;  /* 0x0000000400027825 */ /* 0x001fca00078e0202 */
[----:B------:R-:W-:Y:S01]  /*10d0*/  STG.E desc[UR8][R2.64], R16 ;  /* 0x0000001002007986 */ /* 0x000fe2000c101908 */
[----:B------:R-:W-:Y:S05]  /*10e0*/  EXIT ;  /* 0x000000000000794d */ /* 0x000fea0003800000 */
.L_x_6:
[----:B------:R-:W-:-:S00]  /*10f0*/  BRA `(.L_x_6) ;  /* 0xfffffffc00fc7947 */ /* 0x000fc0000383ffff */
[----:B------:R-:W-:-:S00]  /*1100*/  NOP ;  /* 0x0000000000007918 */ /* 0x000fc00000000000 */
[----:B------:R-:W-:-:S00]  /*1110*/  NOP ;  /* 0x0000000000007918 */ /* 0x000fc00000000000 */
[----:B------:R-:W-:-:S00]  /*1120*/  NOP ;  /* 0x0000000000007918 */ /* 0x000fc00000000000 */
[----:B------:R-:W-:-:S00]  /*1130*/  NOP ;  /* 0x0000000000007918 */ /* 0x000fc00000000000 */
[----:B------:R-:W-:-:S00]  /*1140*/  NOP ;  /* 0x0000000000007918 */ /* 0x000fc00000000000 */
[----:B------:R-:W-:-:S00]  /*1150*/  NOP ;  /* 0x0000000000007918 */ /* 0x000fc00000000000 */
[----:B------:R-:W-:-:S00]  /*1160*/  NOP ;  /* 0x0000000000007918 */ /* 0x000fc00000000000 */
[----:B------:R-:W-:-:S00]  /*1170*/  NOP ;  /* 0x0000000000007918 */ /* 0x000fc00000000000 */
.L_x_7:


//--------------------- .nv.shared.reserved.0     --------------------------
	.section	.nv.shared.reserved.0,"aw",@nobits
	.weak		__nv_reservedSMEM_offset_0_alias
	.size		__nv_reservedSMEM_offset_0_alias, 0, 64
	.other		__nv_reservedSMEM_offset_0_alias,@"STO_CUDA_RESERVED_SHARED STV_DEFAULT"
__nv_reservedSMEM_offset_0_alias:
	.zero		0
	.zero		64


//--------------------- .nv.constant0._Z3avgPfS_ii --------------------------
	.section	.nv.constant0._Z3avgPfS_ii,"a",@progbits
	.sectionflags	@""
	.align	4
.nv.constant0._Z3avgPfS_ii:
	.zero		920


//--------------------- SYMBOLS --------------------------

	.type		.nv.reservedSmem.offset0,@object
	.size		.nv.reservedSmem.offset0,0x4
